//
// Generated by NVIDIA NVVM Compiler
//
// Compiler Build ID: CL-36424714
// Cuda compilation tools, release 13.0, V13.0.88
// Based on NVVM 20.0.0
//

.version 9.0
.target sm_100
.address_size 64

	// .globl	_Z12simpleKernelPiii

.visible .entry _Z12simpleKernelPiii(
	.param .u64 .ptr .align 1 _Z12simpleKernelPiii_param_0,
	.param .u32 _Z12simpleKernelPiii_param_1,
	.param .u32 _Z12simpleKernelPiii_param_2
)
{
	.reg .pred 	%p<2>;
	.reg .b32 	%r<7>;
	.reg .b64 	%rd<5>;

	ld.param.u64 	%rd1, [_Z12simpleKernelPiii_param_0];
	ld.param.u32 	%r2, [_Z12simpleKernelPiii_param_1];
	ld.param.u32 	%r3, [_Z12simpleKernelPiii_param_2];
	mov.u32 	%r4, %ctaid.x;
	mov.u32 	%r5, %ntid.x;
	mov.u32 	%r6, %tid.x;
	mad.lo.s32 	%r1, %r4, %r5, %r6;
	setp.ge.s32 	%p1, %r1, %r3;
	@%p1 bra 	$L__BB0_2;
	cvta.to.global.u64 	%rd2, %rd1;
	mul.wide.s32 	%rd3, %r1, 4;
	add.s64 	%rd4, %rd2, %rd3;
	st.global.u32 	[%rd4], %r2;
$L__BB0_2:
	ret;

}


// ===== COMPILED SASS (sm_100) =====

	.target	sm_100

	.elftype	@"ET_EXEC"


//--------------------- .note.nv.tkinfo           --------------------------
	.section	.note.nv.tkinfo,"",@"SHT_NOTE"
	.sectionflags	@"SHF_NOTE_NV_TKINFO"
	.tkinfo
        /*0018*/ 	.word	0x00000002
        /*0030*/ 	.string	""
        /*0030*/ 	.string	"ptxas"
        /*0030*/ 	.string	"Cuda compilation tools, release 13.0, V13.0.88"
        /*0030*/ 	.string	"Build cuda_13.0.r13.0/compiler.36424714_0"
        /*0030*/ 	.string	"-arch sm_100 -m 64 "



//--------------------- .note.nv.cuinfo           --------------------------
	.section	.note.nv.cuinfo,"",@"SHT_NOTE"
	.sectionflags	@"SHF_NOTE_NV_CUINFO"
        /*0018*/ 	.short	0x0002
        /*001a*/ 	.short	0x0064
        /*001c*/ 	.short	0x0082
	.zero		2


//--------------------- .nv.info                  --------------------------
	.section	.nv.info,"",@"SHT_CUDA_INFO"
	.align	4


	//----- nvinfo : EIATTR_REGCOUNT
	.align		4
        /*0000*/ 	.byte	0x04, 0x2f
        /*0002*/ 	.short	(.L_1 - .L_0)
	.align		4
.L_0:
        /*0004*/ 	.word	index@(_Z12simpleKernelPiii)
        /*0008*/ 	.word	0x0000000a


	//----- nvinfo : EIATTR_FRAME_SIZE
	.align		4
.L_1:
        /*000c*/ 	.byte	0x04, 0x11
        /*000e*/ 	.short	(.L_3 - .L_2)
	.align		4
.L_2:
        /*0010*/ 	.word	index@(_Z12simpleKernelPiii)
        /*0014*/ 	.word	0x00000000


	//----- nvinfo : EIATTR_MIN_STACK_SIZE
	.align		4
.L_3:
        /*0018*/ 	.byte	0x04, 0x12
        /*001a*/ 	.short	(.L_5 - .L_4)
	.align		4
.L_4:
        /*001c*/ 	.word	index@(_Z12simpleKernelPiii)
        /*0020*/ 	.word	0x00000000
.L_5:


//--------------------- .nv.compat                --------------------------
	.section	.nv.compat,"",@"SHT_CUDA_COMPAT_INFO"
	.align	4
        /*0000*/ 	.byte	0x02, 0x09, 0x00, 0x00, 0x02, 0x02, 0x01, 0x00, 0x02, 0x05, 0x05, 0x00, 0x03, 0x07, 0x01, 0x01
        /*0010*/ 	.byte	0x02, 0x03, 0x00, 0x00, 0x02, 0x06, 0x01, 0x00, 0x04, 0x0b, 0x08, 0x00, 0x09, 0x00, 0x00, 0x00
        /*0020*/ 	.byte	0x00, 0x00, 0x00, 0x00


//--------------------- .nv.info._Z12simpleKernelPiii --------------------------
	.section	.nv.info._Z12simpleKernelPiii,"",@"SHT_CUDA_INFO"
	.sectionflags	@""
	.align	4


	//----- nvinfo : EIATTR_CUDA_API_VERSION
	.align		4
        /*0000*/ 	.byte	0x04, 0x37
        /*0002*/ 	.short	(.L_7 - .L_6)
.L_6:
        /*0004*/ 	.word	0x00000082


	//----- nvinfo : EIATTR_KPARAM_INFO
	.align		4
.L_7:
        /*0008*/ 	.byte	0x04, 0x17
        /*000a*/ 	.short	(.L_9 - .L_8)
.L_8:
        /*000c*/ 	.word	0x00000000
        /*0010*/ 	.short	0x0002
        /*0012*/ 	.short	0x000c
        /*0014*/ 	.byte	0x00, 0xf0, 0x11, 0x00


	//----- nvinfo : EIATTR_KPARAM_INFO
	.align		4
.L_9:
        /*0018*/ 	.byte	0x04, 0x17
        /*001a*/ 	.short	(.L_11 - .L_10)
.L_10:
        /*001c*/ 	.word	0x00000000
        /*0020*/ 	.short	0x0001
        /*0022*/ 	.short	0x0008
        /*0024*/ 	.byte	0x00, 0xf0, 0x11, 0x00


	//----- nvinfo : EIATTR_KPARAM_INFO
	.align		4
.L_11:
        /*0028*/ 	.byte	0x04, 0x17
        /*002a*/ 	.short	(.L_13 - .L_12)
.L_12:
        /*002c*/ 	.word	0x00000000
        /*0030*/ 	.short	0x0000
        /*0032*/ 	.short	0x0000
        /*0034*/ 	.byte	0x00, 0xf5, 0x21, 0x00


	//----- nvinfo : EIATTR_SPARSE_MMA_MASK
	.align		4
.L_13:
        /*0038*/ 	.byte	0x03, 0x50
        /*003a*/ 	.short	0x0000


	//----- nvinfo : EIATTR_MAXREG_COUNT
	.align		4
        /*003c*/ 	.byte	0x03, 0x1b
        /*003e*/ 	.short	0x00ff


	//----- nvinfo : EIATTR_MERCURY_ISA_VERSION
	.align		4
        /*0040*/ 	.byte	0x03, 0x5f
        /*0042*/ 	.short	0x0101


	//----- nvinfo : EIATTR_VRC_CTA_INIT_COUNT
	.align		4
        /*0044*/ 	.byte	0x02, 0x4a
	.zero		1
	.zero		1


	//----- nvinfo : EIATTR_EXIT_INSTR_OFFSETS
	.align		4
        /*0048*/ 	.byte	0x04, 0x1c
        /*004a*/ 	.short	(.L_15 - .L_14)


	//   ....[0]....
.L_14:
        /*004c*/ 	.word	0x00000070


	//   ....[1]....
        /*0050*/ 	.word	0x000000d0


	//----- nvinfo : EIATTR_CBANK_PARAM_SIZE
	.align		4
.L_15:
        /*0054*/ 	.byte	0x03, 0x19
        /*0056*/ 	.short	0x0010


	//----- nvinfo : EIATTR_PARAM_CBANK
	.align		4
        /*0058*/ 	.byte	0x04, 0x0a
        /*005a*/ 	.short	(.L_17 - .L_16)
	.align		4
.L_16:
        /*005c*/ 	.word	index@(.nv.constant0._Z12simpleKernelPiii)
        /*0060*/ 	.short	0x0380
        /*0062*/ 	.short	0x0010


	//----- nvinfo : EIATTR_SW_WAR
	.align		4
.L_17:
        /*0064*/ 	.byte	0x04, 0x36
        /*0066*/ 	.short	(.L_19 - .L_18)
.L_18:
        /*0068*/ 	.word	0x00000008
.L_19:


//--------------------- .nv.callgraph             --------------------------
	.section	.nv.callgraph,"",@"SHT_CUDA_CALLGRAPH"
	.align	4
	.sectionentsize	8
	.align		4
        /*0000*/ 	.word	0x00000000
	.align		4
        /*0004*/ 	.word	0xffffffff
	.align		4
        /*0008*/ 	.word	0x00000000
	.align		4
        /*000c*/ 	.word	0xfffffffe
	.align		4
        /*0010*/ 	.word	0x00000000
	.align		4
        /*0014*/ 	.word	0xfffffffd
	.align		4
        /*0018*/ 	.word	0x00000000
	.align		4
        /*001c*/ 	.word	0xfffffffc


//--------------------- .text._Z12simpleKernelPiii --------------------------
	.section	.text._Z12simpleKernelPiii,"ax",@progbits
	.align	128
        .global         _Z12simpleKernelPiii
        .type           _Z12simpleKernelPiii,@function
        .size           _Z12simpleKernelPiii,(.L_x_1 - _Z12simpleKernelPiii)
        .other          _Z12simpleKernelPiii,@"STO_CUDA_ENTRY STV_DEFAULT"
_Z12simpleKernelPiii:
.text._Z12simpleKernelPiii:
[----:B------:R-:W-:Y:S01]  /*0000*/  LDC R1, c[0x0][0x37c] ;  /* 0x0000df00ff017b82 */ /* 0x000fe20000000800 */
[----:B------:R-:W0:Y:S07]  /*0010*/  S2R R0, SR_TID.X ;  /* 0x0000000000007919 */ /* 0x000e2e0000002100 */
[----:B------:R-:W0:Y:S01]  /*0020*/  S2UR UR4, SR_CTAID.X ;  /* 0x00000000000479c3 */ /* 0x000e220000002500 */
[----:B------:R-:W1:Y:S07]  /*0030*/  LDCU UR5, c[0x0][0x38c] ;  /* 0x00007180ff0577ac */ /* 0x000e6e0008000800 */
[----:B------:R-:W0:Y:S02]  /*0040*/  LDC R5, c[0x0][0x360] ;  /* 0x0000d800ff057b82 */ /* 0x000e240000000800 */
[----:B0-----:R-:W-:-:S05]  /*0050*/  IMAD R5, R5, UR4, R0 ;  /* 0x0000000405057c24 */ /* 0x001fca000f8e0200 */
[----:B-1----:R-:W-:-:S13]  /*0060*/  ISETP.GE.AND P0, PT, R5, UR5, PT ;  /* 0x0000000505007c0c */ /* 0x002fda000bf06270 */
[----:B------:R-:W-:Y:S05]  /*0070*/  @P0 EXIT ;  /* 0x000000000000094d */ /* 0x000fea0003800000 */
[----:B------:R-:W0:Y:S01]  /*0080*/  LDC.64 R2, c[0x0][0x380] ;  /* 0x0000e000ff027b82 */ /* 0x000e220000000a00 */
[----:B------:R-:W1:Y:S07]  /*0090*/  LDCU.64 UR4, c[0x0][0x358] ;  /* 0x00006b00ff0477ac */ /* 0x000e6e0008000a00 */
[----:B------:R-:W1:Y:S01]  /*00a0*/  LDC R7, c[0x0][0x388] ;  /* 0x0000e200ff077b82 */ /* 0x000e620000000800 */
[----:B0-----:R-:W-:-:S05]  /*00b0*/  IMAD.WIDE R2, R5, 0x4, R2 ;  /* 0x0000000405027825 */ /* 0x001fca00078e0202 */
[----:B-1----:R-:W-:Y:S01]  /*00c0*/  STG.E desc[UR4][R2.64], R7 ;  /* 0x0000000702007986 */ /* 0x002fe2000c101904 */
[----:B------:R-:W-:Y:S05]  /*00d0*/  EXIT ;  /* 0x000000000000794d */ /* 0x000fea0003800000 */
.L_x_0:
[----:B------:R-:W-:-:S00]  /*00e0*/  BRA `(.L_x_0) ;  /* 0xfffffffc00fc7947 */ /* 0x000fc0000383ffff */
[----:B------:R-:W-:-:S00]  /*00f0*/  NOP ;  /* 0x0000000000007918 */ /* 0x000fc00000000000 */
        /* <DEDUP_REMOVED lines=8> */
.L_x_1:


//--------------------- .nv.shared.reserved.0     --------------------------
	.section	.nv.shared.reserved.0,"aw",@nobits
	.weak		__nv_reservedSMEM_offset_0_alias
	.size		__nv_reservedSMEM_offset_0_alias, 0, 64
	.other		__nv_reservedSMEM_offset_0_alias,@"STO_CUDA_RESERVED_SHARED STV_DEFAULT"
__nv_reservedSMEM_offset_0_alias:
	.zero		0
	.zero		64


//--------------------- .nv.constant0._Z12simpleKernelPiii --------------------------
	.section	.nv.constant0._Z12simpleKernelPiii,"a",@progbits
	.sectionflags	@""
	.align	4
.nv.constant0._Z12simpleKernelPiii:
	.zero		912


//--------------------- SYMBOLS --------------------------

	.type		.nv.reservedSmem.offset0,@object
	.size		.nv.reservedSmem.offset0,0x4
